//
// Generated by NVIDIA NVVM Compiler
//
// Compiler Build ID: CL-36424714
// Cuda compilation tools, release 13.0, V13.0.88
// Based on NVVM 20.0.0
//

.version 9.0
.target sm_100
.address_size 64


.entry _Z7collatzlPi(
	.param .u64 _Z7collatzlPi_param_0,
	.param .u64 .ptr .align 1 _Z7collatzlPi_param_1
)
{
	.reg .pred 	%p<6>;
	.reg .b32 	%r<14>;
	.reg .b64 	%rd<14>;

	ld.param.u64 	%rd7, [_Z7collatzlPi_param_0];
	ld.param.u64 	%rd8, [_Z7collatzlPi_param_1];
	cvta.to.global.u64 	%rd1, %rd8;
	mov.u32 	%r4, %tid.x;
	mov.u32 	%r5, %ctaid.x;
	mov.u32 	%r6, %ntid.x;
	mul.wide.u32 	%rd9, %r5, %r6;
	add.s32 	%r7, %r4, 1;
	cvt.u64.u32 	%rd10, %r7;
	add.s64 	%rd12, %rd9, %rd10;
	setp.ge.s64 	%p1, %rd12, %rd7;
	@%p1 bra 	$L__BB0_9;
	setp.eq.s64 	%p2, %rd12, 1;
	mov.b32 	%r13, 1;
	@%p2 bra 	$L__BB0_7;
	mov.b32 	%r13, 1;
$L__BB0_3:
	add.s32 	%r13, %r13, 1;
	and.b64  	%rd11, %rd12, 1;
	setp.eq.b64 	%p3, %rd11, 1;
	@%p3 bra 	$L__BB0_5;
	shr.s64 	%rd12, %rd12, 1;
	bra.uni 	$L__BB0_6;
$L__BB0_5:
	mad.lo.s64 	%rd12, %rd12, 3, 1;
$L__BB0_6:
	setp.ne.s64 	%p4, %rd12, 1;
	@%p4 bra 	$L__BB0_3;
$L__BB0_7:
	ld.global.u32 	%r10, [%rd1];
	setp.le.s32 	%p5, %r13, %r10;
	@%p5 bra 	$L__BB0_9;
	atom.global.max.s32 	%r11, [%rd1], %r13;
$L__BB0_9:
	ret;

}


// ===== COMPILED SASS (sm_100) =====

	.target	sm_100

	.elftype	@"ET_EXEC"


//--------------------- .note.nv.tkinfo           --------------------------
	.section	.note.nv.tkinfo,"",@"SHT_NOTE"
	.sectionflags	@"SHF_NOTE_NV_TKINFO"
	.tkinfo
        /*0018*/ 	.word	0x00000002
        /*0030*/ 	.string	""
        /*0030*/ 	.string	"ptxas"
        /*0030*/ 	.string	"Cuda compilation tools, release 13.0, V13.0.88"
        /*0030*/ 	.string	"Build cuda_13.0.r13.0/compiler.36424714_0"
        /*0030*/ 	.string	"-arch sm_100 -m 64 "



//--------------------- .note.nv.cuinfo           --------------------------
	.section	.note.nv.cuinfo,"",@"SHT_NOTE"
	.sectionflags	@"SHF_NOTE_NV_CUINFO"
        /*0018*/ 	.short	0x0002
        /*001a*/ 	.short	0x0064
        /*001c*/ 	.short	0x0082
	.zero		2


//--------------------- .nv.info                  --------------------------
	.section	.nv.info,"",@"SHT_CUDA_INFO"
	.align	4


	//----- nvinfo : EIATTR_REGCOUNT
	.align		4
        /*0000*/ 	.byte	0x04, 0x2f
        /*0002*/ 	.short	(.L_1 - .L_0)
	.align		4
.L_0:
        /*0004*/ 	.word	index@(_Z7collatzlPi)
        /*0008*/ 	.word	0x0000000e


	//----- nvinfo : EIATTR_FRAME_SIZE
	.align		4
.L_1:
        /*000c*/ 	.byte	0x04, 0x11
        /*000e*/ 	.short	(.L_3 - .L_2)
	.align		4
.L_2:
        /*0010*/ 	.word	index@(_Z7collatzlPi)
        /*0014*/ 	.word	0x00000000


	//----- nvinfo : EIATTR_MIN_STACK_SIZE
	.align		4
.L_3:
        /*0018*/ 	.byte	0x04, 0x12
        /*001a*/ 	.short	(.L_5 - .L_4)
	.align		4
.L_4:
        /*001c*/ 	.word	index@(_Z7collatzlPi)
        /*0020*/ 	.word	0x00000000
.L_5:


//--------------------- .nv.compat                --------------------------
	.section	.nv.compat,"",@"SHT_CUDA_COMPAT_INFO"
	.align	4
        /*0000*/ 	.byte	0x02, 0x09, 0x00, 0x00, 0x02, 0x02, 0x01, 0x00, 0x02, 0x05, 0x05, 0x00, 0x03, 0x07, 0x01, 0x01
        /*0010*/ 	.byte	0x02, 0x03, 0x00, 0x00, 0x02, 0x06, 0x01, 0x00, 0x04, 0x0b, 0x08, 0x00, 0x09, 0x00, 0x00, 0x00
        /*0020*/ 	.byte	0x00, 0x00, 0x00, 0x00


//--------------------- .nv.info._Z7collatzlPi    --------------------------
	.section	.nv.info._Z7collatzlPi,"",@"SHT_CUDA_INFO"
	.sectionflags	@""
	.align	4


	//----- nvinfo : EIATTR_CUDA_API_VERSION
	.align		4
        /*0000*/ 	.byte	0x04, 0x37
        /*0002*/ 	.short	(.L_7 - .L_6)
.L_6:
        /*0004*/ 	.word	0x00000082


	//----- nvinfo : EIATTR_KPARAM_INFO
	.align		4
.L_7:
        /*0008*/ 	.byte	0x04, 0x17
        /*000a*/ 	.short	(.L_9 - .L_8)
.L_8:
        /*000c*/ 	.word	0x00000000
        /*0010*/ 	.short	0x0001
        /*0012*/ 	.short	0x0008
        /*0014*/ 	.byte	0x00, 0xf5, 0x21, 0x00


	//----- nvinfo : EIATTR_KPARAM_INFO
	.align		4
.L_9:
        /*0018*/ 	.byte	0x04, 0x17
        /*001a*/ 	.short	(.L_11 - .L_10)
.L_10:
        /*001c*/ 	.word	0x00000000
        /*0020*/ 	.short	0x0000
        /*0022*/ 	.short	0x0000
        /*0024*/ 	.byte	0x00, 0xf0, 0x21, 0x00


	//----- nvinfo : EIATTR_SPARSE_MMA_MASK
	.align		4
.L_11:
        /*0028*/ 	.byte	0x03, 0x50
        /*002a*/ 	.short	0x0000


	//----- nvinfo : EIATTR_MAXREG_COUNT
	.align		4
        /*002c*/ 	.byte	0x03, 0x1b
        /*002e*/ 	.short	0x00ff


	//----- nvinfo : EIATTR_MERCURY_ISA_VERSION
	.align		4
        /*0030*/ 	.byte	0x03, 0x5f
        /*0032*/ 	.short	0x0101


	//----- nvinfo : EIATTR_INT_WARP_WIDE_INSTR_OFFSETS
	.align		4
        /*0034*/ 	.byte	0x04, 0x31
        /*0036*/ 	.short	(.L_13 - .L_12)


	//   ....[0]....
.L_12:
        /*0038*/ 	.word	0x00000290


	//   ....[1]....
        /*003c*/ 	.word	0x000002a0


	//----- nvinfo : EIATTR_VRC_CTA_INIT_COUNT
	.align		4
.L_13:
        /*0040*/ 	.byte	0x02, 0x4a
	.zero		1
	.zero		1


	//----- nvinfo : EIATTR_EXIT_INSTR_OFFSETS
	.align		4
        /*0044*/ 	.byte	0x04, 0x1c
        /*0046*/ 	.short	(.L_15 - .L_14)


	//   ....[0]....
.L_14:
        /*0048*/ 	.word	0x000000a0


	//   ....[1]....
        /*004c*/ 	.word	0x00000270


	//   ....[2]....
        /*0050*/ 	.word	0x000002f0


	//----- nvinfo : EIATTR_CRS_STACK_SIZE
	.align		4
.L_15:
        /*0054*/ 	.byte	0x04, 0x1e
        /*0056*/ 	.short	(.L_17 - .L_16)
.L_16:
        /*0058*/ 	.word	0x00000000


	//----- nvinfo : EIATTR_CBANK_PARAM_SIZE
	.align		4
.L_17:
        /*005c*/ 	.byte	0x03, 0x19
        /*005e*/ 	.short	0x0010


	//----- nvinfo : EIATTR_PARAM_CBANK
	.align		4
        /*0060*/ 	.byte	0x04, 0x0a
        /*0062*/ 	.short	(.L_19 - .L_18)
	.align		4
.L_18:
        /*0064*/ 	.word	index@(.nv.constant0._Z7collatzlPi)
        /*0068*/ 	.short	0x0380
        /*006a*/ 	.short	0x0010


	//----- nvinfo : EIATTR_SW_WAR
	.align		4
.L_19:
        /*006c*/ 	.byte	0x04, 0x36
        /*006e*/ 	.short	(.L_21 - .L_20)
.L_20:
        /*0070*/ 	.word	0x00000008
.L_21:


//--------------------- .nv.callgraph             --------------------------
	.section	.nv.callgraph,"",@"SHT_CUDA_CALLGRAPH"
	.align	4
	.sectionentsize	8
	.align		4
        /*0000*/ 	.word	0x00000000
	.align		4
        /*0004*/ 	.word	0xffffffff
	.align		4
        /*0008*/ 	.word	0x00000000
	.align		4
        /*000c*/ 	.word	0xfffffffe
	.align		4
        /*0010*/ 	.word	0x00000000
	.align		4
        /*0014*/ 	.word	0xfffffffd
	.align		4
        /*0018*/ 	.word	0x00000000
	.align		4
        /*001c*/ 	.word	0xfffffffc


//--------------------- .text._Z7collatzlPi       --------------------------
	.section	.text._Z7collatzlPi,"ax",@progbits
	.align	128
.text._Z7collatzlPi:
        .type           _Z7collatzlPi,@function
        .size           _Z7collatzlPi,(.L_x_4 - _Z7collatzlPi)
        .other          _Z7collatzlPi,@"STO_CUDA_ENTRY STV_DEFAULT"
_Z7collatzlPi:
[----:B------:R-:W-:Y:S01]  /*0000*/  LDC R1, c[0x0][0x37c] ;  /* 0x0000df00ff017b82 */ /* 0x000fe20000000800 */
[----:B------:R-:W0:Y:S07]  /*0010*/  S2R R2, SR_TID.X ;  /* 0x0000000000027919 */ /* 0x000e2e0000002100 */
[----:B------:R-:W1:Y:S01]  /*0020*/  S2UR UR4, SR_CTAID.X ;  /* 0x00000000000479c3 */ /* 0x000e620000002500 */
[----:B------:R-:W2:Y:S01]  /*0030*/  LDCU.64 UR6, c[0x0][0x380] ;  /* 0x00007000ff0677ac */ /* 0x000ea20008000a00 */
[----:B------:R-:W-:-:S06]  /*0040*/  IMAD.MOV.U32 R3, RZ, RZ, RZ ;  /* 0x000000ffff037224 */ /* 0x000fcc00078e00ff */
[----:B------:R-:W1:Y:S01]  /*0050*/  LDC R5, c[0x0][0x360] ;  /* 0x0000d800ff057b82 */ /* 0x000e620000000800 */
[----:B0-----:R-:W-:-:S04]  /*0060*/  VIADD R2, R2, 0x1 ;  /* 0x0000000102027836 */ /* 0x001fc80000000000 */
[----:B-1----:R-:W-:-:S03]  /*0070*/  IMAD.WIDE.U32 R2, R5, UR4, R2 ;  /* 0x0000000405027c25 */ /* 0x002fc6000f8e0002 */
[----:B--2---:R-:W-:-:S04]  /*0080*/  ISETP.GE.U32.AND P0, PT, R2, UR6, PT ;  /* 0x0000000602007c0c */ /* 0x004fc8000bf06070 */
[----:B------:R-:W-:-:S13]  /*0090*/  ISETP.GE.AND.EX P0, PT, R3, UR7, PT, P0 ;  /* 0x0000000703007c0c */ /* 0x000fda000bf06300 */
[----:B------:R-:W-:Y:S05]  /*00a0*/  @P0 EXIT ;  /* 0x000000000000094d */ /* 0x000fea0003800000 */
[----:B------:R-:W0:Y:S01]  /*00b0*/  LDC.64 R4, c[0x0][0x388] ;  /* 0x0000e200ff047b82 */ /* 0x000e220000000a00 */
[----:B------:R-:W0:Y:S02]  /*00c0*/  LDCU.64 UR6, c[0x0][0x358] ;  /* 0x00006b00ff0677ac */ /* 0x000e240008000a00 */
[----:B0-----:R0:W5:Y:S01]  /*00d0*/  LDG.E R7, desc[UR6][R4.64] ;  /* 0x0000000604077981 */ /* 0x001162000c1e1900 */
[----:B------:R-:W-:Y:S01]  /*00e0*/  IMAD.MOV.U32 R6, RZ, RZ, R2 ;  /* 0x000000ffff067224 */ /* 0x000fe200078e0002 */
[----:B------:R-:W-:Y:S01]  /*00f0*/  BSSY.RECONVERGENT B0, `(.L_x_0) ;  /* 0x0000016000007945 */ /* 0x000fe20003800200 */
[----:B------:R-:W-:Y:S02]  /*0100*/  IMAD.MOV.U32 R9, RZ, RZ, R3 ;  /* 0x000000ffff097224 */ /* 0x000fe400078e0003 */
[----:B------:R-:W-:Y:S01]  /*0110*/  IMAD.MOV.U32 R0, RZ, RZ, 0x1 ;  /* 0x00000001ff007424 */ /* 0x000fe200078e00ff */
[----:B------:R-:W-:-:S04]  /*0120*/  ISETP.NE.U32.AND P0, PT, R6, 0x1, PT ;  /* 0x000000010600780c */ /* 0x000fc80003f05070 */
[----:B------:R-:W-:-:S13]  /*0130*/  ISETP.NE.AND.EX P0, PT, R9, RZ, PT, P0 ;  /* 0x000000ff0900720c */ /* 0x000fda0003f05300 */
[----:B0-----:R-:W-:Y:S05]  /*0140*/  @!P0 BRA `(.L_x_1) ;  /* 0x0000000000408947 */ /* 0x001fea0003800000 */
[----:B------:R-:W-:-:S07]  /*0150*/  IMAD.MOV.U32 R0, RZ, RZ, 0x1 ;  /* 0x00000001ff007424 */ /* 0x000fce00078e00ff */
.L_x_2:
[----:B------:R-:W-:Y:S02]  /*0160*/  LOP3.LUT R2, R6, 0x1, RZ, 0xc0, !PT ;  /* 0x0000000106027812 */ /* 0x000fe400078ec0ff */
[----:B------:R-:W-:Y:S02]  /*0170*/  IADD3 R0, PT, PT, R0, 0x1, RZ ;  /* 0x0000000100007810 */ /* 0x000fe40007ffe0ff */
[----:B------:R-:W-:-:S04]  /*0180*/  ISETP.NE.U32.AND P0, PT, R2, 0x1, PT ;  /* 0x000000010200780c */ /* 0x000fc80003f05070 */
[----:B------:R-:W-:-:S13]  /*0190*/  ISETP.NE.U32.AND.EX P0, PT, RZ, RZ, PT, P0 ;  /* 0x000000ffff00720c */ /* 0x000fda0003f05100 */
[----:B------:R-:W-:Y:S01]  /*01a0*/  @!P0 MOV R2, 0x1 ;  /* 0x0000000100028802 */ /* 0x000fe20000000f00 */
[----:B------:R-:W-:Y:S02]  /*01b0*/  @!P0 IMAD.MOV.U32 R3, RZ, RZ, 0x0 ;  /* 0x00000000ff038424 */ /* 0x000fe400078e00ff */
[----:B------:R-:W-:Y:S02]  /*01c0*/  @!P0 IMAD R11, R9, 0x3, RZ ;  /* 0x00000003090b8824 */ /* 0x000fe400078e02ff */
[C---:B------:R-:W-:Y:S01]  /*01d0*/  @!P0 IMAD.WIDE.U32 R2, R6.reuse, 0x3, R2 ;  /* 0x0000000306028825 */ /* 0x040fe200078e0002 */
[--C-:B------:R-:W-:Y:S02]  /*01e0*/  @P0 SHF.R.S64 R6, R6, 0x1, R9.reuse ;  /* 0x0000000106060819 */ /* 0x100fe40000001009 */
[----:B------:R-:W-:Y:S01]  /*01f0*/  @P0 SHF.R.S32.HI R9, RZ, 0x1, R9 ;  /* 0x00000001ff090819 */ /* 0x000fe20000011409 */
[----:B------:R-:W-:Y:S02]  /*0200*/  @!P0 IMAD.MOV.U32 R6, RZ, RZ, R2 ;  /* 0x000000ffff068224 */ /* 0x000fe400078e0002 */
[----:B------:R-:W-:-:S03]  /*0210*/  @!P0 IMAD.IADD R9, R3, 0x1, R11 ;  /* 0x0000000103098824 */ /* 0x000fc600078e020b */
[----:B------:R-:W-:-:S04]  /*0220*/  ISETP.NE.U32.AND P0, PT, R6, 0x1, PT ;  /* 0x000000010600780c */ /* 0x000fc80003f05070 */
[----:B------:R-:W-:-:S13]  /*0230*/  ISETP.NE.AND.EX P0, PT, R9, RZ, PT, P0 ;  /* 0x000000ff0900720c */ /* 0x000fda0003f05300 */
[----:B------:R-:W-:Y:S05]  /*0240*/  @P0 BRA `(.L_x_2) ;  /* 0xfffffffc00c40947 */ /* 0x000fea000383ffff */
.L_x_1:
[----:B------:R-:W-:Y:S05]  /*0250*/  BSYNC.RECONVERGENT B0 ;  /* 0x0000000000007941 */ /* 0x000fea0003800200 */
.L_x_0:
[----:B-----5:R-:W-:-:S13]  /*0260*/  ISETP.GT.AND P0, PT, R0, R7, PT ;  /* 0x000000070000720c */ /* 0x020fda0003f04270 */
[----:B------:R-:W-:Y:S05]  /*0270*/  @!P0 EXIT ;  /* 0x000000000000894d */ /* 0x000fea0003800000 */
[----:B------:R-:W0:Y:S01]  /*0280*/  S2R R2, SR_LANEID ;  /* 0x0000000000027919 */ /* 0x000e220000000000 */
[----:B------:R-:W-:Y:S01]  /*0290*/  VOTEU.ANY UR4, UPT, PT ;  /* 0x0000000000047886 */ /* 0x000fe200038e0100 */
[----:B------:R-:W-:Y:S01]  /*02a0*/  CREDUX.MAX.S32 UR5, R0 ;  /* 0x00000000000572cc */ /* 0x000fe20000000200 */
[----:B------:R-:W-:-:S12]  /*02b0*/  UFLO.U32 UR4, UR4 ;  /* 0x00000004000472bd */ /* 0x000fd800080e0000 */
[----:B------:R-:W-:Y:S01]  /*02c0*/  IMAD.U32 R3, RZ, RZ, UR5 ;  /* 0x00000005ff037e24 */ /* 0x000fe2000f8e00ff */
[----:B0-----:R-:W-:-:S13]  /*02d0*/  ISETP.EQ.U32.AND P0, PT, R2, UR4, PT ;  /* 0x0000000402007c0c */ /* 0x001fda000bf02070 */
[----:B------:R-:W-:Y:S01]  /*02e0*/  @P0 REDG.E.MAX.S32.STRONG.GPU desc[UR6][R4.64], R3 ;  /* 0x000000030400098e */ /* 0x000fe2000d12e306 */
[----:B------:R-:W-:Y:S05]  /*02f0*/  EXIT ;  /* 0x000000000000794d */ /* 0x000fea0003800000 */
.L_x_3:
[----:B------:R-:W-:-:S00]  /*0300*/  BRA `(.L_x_3) ;  /* 0xfffffffc00fc7947 */ /* 0x000fc0000383ffff */
[----:B------:R-:W-:-:S00]  /*0310*/  NOP ;  /* 0x0000000000007918 */ /* 0x000fc00000000000 */
        /* <DEDUP_REMOVED lines=14> */
.L_x_4:


//--------------------- .nv.shared.reserved.0     --------------------------
	.section	.nv.shared.reserved.0,"aw",@nobits
	.weak		__nv_reservedSMEM_offset_0_alias
	.size		__nv_reservedSMEM_offset_0_alias, 0, 64
	.other		__nv_reservedSMEM_offset_0_alias,@"STO_CUDA_RESERVED_SHARED STV_DEFAULT"
__nv_reservedSMEM_offset_0_alias:
	.zero		0
	.zero		64


//--------------------- .nv.constant0._Z7collatzlPi --------------------------
	.section	.nv.constant0._Z7collatzlPi,"a",@progbits
	.sectionflags	@""
	.align	4
.nv.constant0._Z7collatzlPi:
	.zero		912


//--------------------- SYMBOLS --------------------------

	.type		.nv.reservedSmem.offset0,@object
	.size		.nv.reservedSmem.offset0,0x4
